	.headerflags	@"EF_CUDA_TEXMODE_UNIFIED EF_CUDA_64BIT_ADDRESS EF_CUDA_ACCELERATORS EF_CUDA_SM90 EF_CUDA_VIRTUAL_SM(EF_CUDA_SM90)"
	.elftype	@"ET_EXEC"


//--------------------- .nv.info                  --------------------------
	.section	.nv.info,"",@"SHT_CUDA_INFO"
	.align	4


	//----- nvinfo : EIATTR_REGCOUNT
	.align		4
        /*0000*/ 	.byte	0x04, 0x2f
        /*0002*/ 	.short	(.L_1 - .L_0)
	.align		4
.L_0:
        /*0004*/ 	.word	index@(triton_per_fused_mean_34)
        /*0008*/ 	.word	0x00000011


	//----- nvinfo : EIATTR_MIN_STACK_SIZE
	.align		4
.L_1:
        /*000c*/ 	.byte	0x04, 0x12
        /*000e*/ 	.short	(.L_3 - .L_2)
	.align		4
.L_2:
        /*0010*/ 	.word	index@(triton_per_fused_mean_34)
        /*0014*/ 	.word	0x00000000


	//----- nvinfo : EIATTR_FRAME_SIZE
	.align		4
.L_3:
        /*0018*/ 	.byte	0x04, 0x11
        /*001a*/ 	.short	(.L_5 - .L_4)
	.align		4
.L_4:
        /*001c*/ 	.word	index@(triton_per_fused_mean_34)
        /*0020*/ 	.word	0x00000000


	//----- nvinfo : EIATTR_MIN_STACK_SIZE
	.align		4
.L_5:
        /*0024*/ 	.byte	0x04, 0x12
        /*0026*/ 	.short	(.L_7 - .L_6)
	.align		4
.L_6:
        /*0028*/ 	.word	index@(triton_per_fused_mean_34)
        /*002c*/ 	.word	0x00000000
.L_7:


//--------------------- .nv.info.triton_per_fused_mean_34 --------------------------
	.section	.nv.info.triton_per_fused_mean_34,"",@"SHT_CUDA_INFO"
	.sectionflags	@""
	.align	4


	//----- nvinfo : EIATTR_CUDA_API_VERSION
	.align		4
        /*0000*/ 	.byte	0x04, 0x37
        /*0002*/ 	.short	(.L_9 - .L_8)
.L_8:
        /*0004*/ 	.word	0x0000007c


	//----- nvinfo : EIATTR_KPARAM_INFO
	.align		4
.L_9:
        /*0008*/ 	.byte	0x04, 0x17
        /*000a*/ 	.short	(.L_11 - .L_10)
.L_10:
        /*000c*/ 	.word	0x00000000
        /*0010*/ 	.short	0x0003
        /*0012*/ 	.short	0x0014
        /*0014*/ 	.byte	0x00, 0xf0, 0x11, 0x00


	//----- nvinfo : EIATTR_KPARAM_INFO
	.align		4
.L_11:
        /*0018*/ 	.byte	0x04, 0x17
        /*001a*/ 	.short	(.L_13 - .L_12)
.L_12:
        /*001c*/ 	.word	0x00000000
        /*0020*/ 	.short	0x0002
        /*0022*/ 	.short	0x0010
        /*0024*/ 	.byte	0x00, 0xf0, 0x11, 0x00


	//----- nvinfo : EIATTR_KPARAM_INFO
	.align		4
.L_13:
        /*0028*/ 	.byte	0x04, 0x17
        /*002a*/ 	.short	(.L_15 - .L_14)
.L_14:
        /*002c*/ 	.word	0x00000000
        /*0030*/ 	.short	0x0001
        /*0032*/ 	.short	0x0008
        /*0034*/ 	.byte	0x00, 0xf4, 0x21, 0x00


	//----- nvinfo : EIATTR_KPARAM_INFO
	.align		4
.L_15:
        /*0038*/ 	.byte	0x04, 0x17
        /*003a*/ 	.short	(.L_17 - .L_16)
.L_16:
        /*003c*/ 	.word	0x00000000
        /*0040*/ 	.short	0x0000
        /*0042*/ 	.short	0x0000
        /*0044*/ 	.byte	0x00, 0xf4, 0x21, 0x00


	//----- nvinfo : EIATTR_SPARSE_MMA_MASK
	.align		4
.L_17:
        /*0048*/ 	.byte	0x03, 0x50
        /*004a*/ 	.short	0x0000


	//----- nvinfo : EIATTR_MAXREG_COUNT
	.align		4
        /*004c*/ 	.byte	0x03, 0x1b
        /*004e*/ 	.short	0x00ff


	//----- nvinfo : EIATTR_COOP_GROUP_MASK_REGIDS
	.align		4
        /*0050*/ 	.byte	0x04, 0x29
        /*0052*/ 	.short	(.L_19 - .L_18)


	//   ....[0]....
.L_18:
        /*0054*/ 	.word	0xffffffff


	//   ....[1]....
        /*0058*/ 	.word	0xffffffff


	//   ....[2]....
        /*005c*/ 	.word	0xffffffff


	//   ....[3]....
        /*0060*/ 	.word	0xffffffff


	//   ....[4]....
        /*0064*/ 	.word	0xffffffff


	//   ....[5]....
        /*0068*/ 	.word	0xffffffff


	//   ....[6]....
        /*006c*/ 	.word	0xffffffff


	//----- nvinfo : EIATTR_COOP_GROUP_INSTR_OFFSETS
	.align		4
.L_19:
        /*0070*/ 	.byte	0x04, 0x28
        /*0072*/ 	.short	(.L_21 - .L_20)


	//   ....[0]....
.L_20:
        /*0074*/ 	.word	0x000001e0


	//   ....[1]....
        /*0078*/ 	.word	0x000001f0


	//   ....[2]....
        /*007c*/ 	.word	0x00000230


	//   ....[3]....
        /*0080*/ 	.word	0x00000260


	//   ....[4]....
        /*0084*/ 	.word	0x000002b0


	//   ....[5]....
        /*0088*/ 	.word	0x000002e0


	//   ....[6]....
        /*008c*/ 	.word	0x000003e0


	//----- nvinfo : EIATTR_EXIT_INSTR_OFFSETS
	.align		4
.L_21:
        /*0090*/ 	.byte	0x04, 0x1c
        /*0092*/ 	.short	(.L_23 - .L_22)


	//   ....[0]....
.L_22:
        /*0094*/ 	.word	0x000004d0


	//   ....[1]....
        /*0098*/ 	.word	0x00000500


	//----- nvinfo : EIATTR_REQNTID
	.align		4
.L_23:
        /*009c*/ 	.byte	0x04, 0x10
        /*009e*/ 	.short	(.L_25 - .L_24)
.L_24:
        /*00a0*/ 	.word	0x00000040
        /*00a4*/ 	.word	0x00000001
        /*00a8*/ 	.word	0x00000001


	//----- nvinfo : EIATTR_CBANK_PARAM_SIZE
	.align		4
.L_25:
        /*00ac*/ 	.byte	0x03, 0x19
        /*00ae*/ 	.short	0x0018


	//----- nvinfo : EIATTR_PARAM_CBANK
	.align		4
        /*00b0*/ 	.byte	0x04, 0x0a
        /*00b2*/ 	.short	(.L_27 - .L_26)
	.align		4
.L_26:
        /*00b4*/ 	.word	index@(.nv.constant0.triton_per_fused_mean_34)
        /*00b8*/ 	.short	0x0210
        /*00ba*/ 	.short	0x0018


	//----- nvinfo : EIATTR_SW_WAR
	.align		4
.L_27:
        /*00bc*/ 	.byte	0x04, 0x36
        /*00be*/ 	.short	(.L_29 - .L_28)
.L_28:
        /*00c0*/ 	.word	0x00000008
.L_29:


//--------------------- .nv.callgraph             --------------------------
	.section	.nv.callgraph,"",@"SHT_CUDA_CALLGRAPH"
	.align	4
	.sectionentsize	8
	.align		4
        /*0000*/ 	.word	0x00000000
	.align		4
        /*0004*/ 	.word	0xffffffff
	.align		4
        /*0008*/ 	.word	0x00000000
	.align		4
        /*000c*/ 	.word	0xfffffffe
	.align		4
        /*0010*/ 	.word	0x00000000
	.align		4
        /*0014*/ 	.word	0xfffffffd
	.align		4
        /*0018*/ 	.word	0x00000000
	.align		4
        /*001c*/ 	.word	0xfffffffc


//--------------------- .text.triton_per_fused_mean_34 --------------------------
	.section	.text.triton_per_fused_mean_34,"ax",@progbits
	.sectionflags	@"SHF_BARRIERS=1"
	.align	128
        .global         triton_per_fused_mean_34
        .type           triton_per_fused_mean_34,@function
        .size           triton_per_fused_mean_34,(.L_x_1 - triton_per_fused_mean_34)
        .other          triton_per_fused_mean_34,@"STO_CUDA_ENTRY STV_DEFAULT"
triton_per_fused_mean_34:
.text.triton_per_fused_mean_34:
[----:B------:R-:W0:Y:S02]  /*0000*/  LDC R1, c[0x0][0x28] ;  /* 0x00000a00ff017b82 */ /* 0x000e240000000800 */
[----:B------:R-:W1:Y:S01]  /*0010*/  S2R R0, SR_TID.X ;  /* 0x0000000000007919 */ /* 0x000e620000002100 */
[----:B------:R-:W2:Y:S01]  /*0020*/  LDC.64 R6, c[0x0][0x218] ;  /* 0x00008600ff067b82 */ /* 0x000ea20000000a00 */
[----:B------:R-:W-:Y:S01]  /*0030*/  ULDC.64 UR6, c[0x0][0x208] ;  /* 0x0000820000067ab9 */ /* 0x000fe20000000a00 */
[----:B------:R-:W3:Y:S01]  /*0040*/  S2R R3, SR_CTAID.X ;  /* 0x0000000000037919 */ /* 0x000ee20000002500 */
[----:B-1----:R-:W-:Y:S01]  /*0050*/  IMAD.SHL.U32 R2, R0, 0x2, RZ ;  /* 0x0000000200027824 */ /* 0x002fe200078e00ff */
[----:B------:R-:W-:Y:S01]  /*0060*/  SHF.R.U32.HI R11, RZ, 0x2, R0 ;  /* 0x00000002ff0b7819 */ /* 0x000fe20000011600 */
[----:B---3--:R-:W-:-:S03]  /*0070*/  IMAD.SHL.U32 R3, R3, 0x8, RZ ;  /* 0x0000000803037824 */ /* 0x008fc600078e00ff */
[----:B------:R-:W-:-:S04]  /*0080*/  LOP3.LUT R2, R2, 0x6, RZ, 0xc0, !PT ;  /* 0x0000000602027812 */ /* 0x000fc800078ec0ff */
[----:B------:R-:W-:-:S04]  /*0090*/  LOP3.LUT R5, R3, R2, RZ, 0xfc, !PT ;  /* 0x0000000203057212 */ /* 0x000fc800078efcff */
[C---:B------:R-:W-:Y:S01]  /*00a0*/  ISETP.GE.AND P0, PT, R5.reuse, 0x240, PT ;  /* 0x000002400500780c */ /* 0x040fe20003f06270 */
[----:B------:R-:W-:-:S05]  /*00b0*/  IMAD.HI R8, R5, 0x38e38e39, RZ ;  /* 0x38e38e3905087827 */ /* 0x000fca00078e02ff */
[----:B------:R-:W-:-:S04]  /*00c0*/  SHF.R.U32.HI R9, RZ, 0x1f, R8 ;  /* 0x0000001fff097819 */ /* 0x000fc80000011608 */
[----:B------:R-:W-:Y:S02]  /*00d0*/  LEA.HI.SX32 R10, R8, R9, 0x1b ;  /* 0x00000009080a7211 */ /* 0x000fe400078fdaff */
[----:B------:R-:W-:-:S03]  /*00e0*/  SGXT.U32 R8, R11, 0x4 ;  /* 0x000000040b08781a */ /* 0x000fc60000000000 */
[----:B------:R-:W-:-:S04]  /*00f0*/  IMAD R9, R10, -0x90, R5 ;  /* 0xffffff700a097824 */ /* 0x000fc800078e0205 */
[----:B------:R-:W-:-:S04]  /*0100*/  IMAD R9, R8, 0x90, R9 ;  /* 0x0000009008097824 */ /* 0x000fc800078e0209 */
[----:B------:R-:W-:-:S04]  /*0110*/  IMAD R9, R10, 0x900, R9 ;  /* 0x000009000a097824 */ /* 0x000fc800078e0209 */
[----:B--2---:R-:W-:Y:S01]  /*0120*/  IMAD.WIDE R6, R9, 0x4, R6 ;  /* 0x0000000409067825 */ /* 0x004fe200078e0206 */
[----:B------:R-:W-:-:S06]  /*0130*/  CS2R R8, SRZ ;  /* 0x0000000000087805 */ /* 0x000fcc000001ff00 */
[----:B------:R-:W2:Y:S01]  /*0140*/  @!P0 LDG.E.64 R8, desc[UR6][R6.64] ;  /* 0x0000000606088981 */ /* 0x000ea2000c1e1b00 */
[----:B------:R-:W1:Y:S01]  /*0150*/  S2UR UR5, SR_CgaCtaId ;  /* 0x00000000000579c3 */ /* 0x000e620000008800 */
[----:B------:R-:W-:Y:S01]  /*0160*/  UMOV UR4, 0x400 ;  /* 0x0000040000047882 */ /* 0x000fe20000000000 */
[----:B------:R-:W-:Y:S02]  /*0170*/  ISETP.GE.AND P1, PT, R0, 0x10, PT ;  /* 0x000000100000780c */ /* 0x000fe40003f26270 */
[----:B------:R-:W-:Y:S01]  /*0180*/  LOP3.LUT R3, R3, 0x7, R0, 0xf8, !PT ;  /* 0x0000000703037812 */ /* 0x000fe200078ef800 */
[----:B-1----:R-:W-:Y:S01]  /*0190*/  UPRMT UR4, UR5, 0x654, UR4 ;  /* 0x0000065405047896 */ /* 0x002fe20008000004 */
[----:B--2---:R-:W-:Y:S02]  /*01a0*/  SEL R8, R8, RZ, !P0 ;  /* 0x000000ff08087207 */ /* 0x004fe40004000000 */
[----:B------:R-:W-:Y:S02]  /*01b0*/  SEL R9, R9, RZ, !P0 ;  /* 0x000000ff09097207 */ /* 0x000fe40004000000 */
[----:B------:R-:W-:-:S02]  /*01c0*/  FSEL R8, R8, RZ, !P0 ;  /* 0x000000ff08087208 */ /* 0x000fc40004000000 */
[----:B------:R-:W-:-:S03]  /*01d0*/  FSEL R9, R9, RZ, !P0 ;  /* 0x000000ff09097208 */ /* 0x000fc60004000000 */
[----:B------:R-:W1:Y:S04]  /*01e0*/  SHFL.BFLY PT, R5, R8, 0x10, 0x1f ;  /* 0x0e001f0008057f89 */ /* 0x000e6800000e0000 */
[----:B------:R-:W2:Y:S01]  /*01f0*/  SHFL.BFLY PT, R12, R9, 0x10, 0x1f ;  /* 0x0e001f00090c7f89 */ /* 0x000ea200000e0000 */
[----:B-1----:R-:W-:Y:S01]  /*0200*/  FADD R10, R8, R5 ;  /* 0x00000005080a7221 */ /* 0x002fe20000000000 */
[----:B------:R-:W-:Y:S01]  /*0210*/  SHF.R.U32.HI R8, RZ, 0x3, R0 ;  /* 0x00000003ff087819 */ /* 0x000fe20000011600 */
[----:B--2---:R-:W-:-:S03]  /*0220*/  FADD R12, R9, R12 ;  /* 0x0000000c090c7221 */ /* 0x004fc60000000000 */
[----:B------:R-:W1:Y:S01]  /*0230*/  SHFL.BFLY PT, R5, R10, 0x8, 0x1f ;  /* 0x0d001f000a057f89 */ /* 0x000e6200000e0000 */
[----:B------:R-:W-:Y:S01]  /*0240*/  LOP3.LUT R9, R8, 0x4, RZ, 0xc0, !PT ;  /* 0x0000000408097812 */ /* 0x000fe200078ec0ff */
[----:B------:R-:W-:Y:S02]  /*0250*/  IMAD.SHL.U32 R8, R2, 0x8, RZ ;  /* 0x0000000802087824 */ /* 0x000fe400078e00ff */
[----:B------:R-:W2:Y:S01]  /*0260*/  SHFL.BFLY PT, R11, R12, 0x8, 0x1f ;  /* 0x0d001f000c0b7f89 */ /* 0x000ea200000e0000 */
[----:B-1----:R-:W-:Y:S01]  /*0270*/  FADD R6, R10, R5 ;  /* 0x000000050a067221 */ /* 0x002fe20000000000 */
[C---:B------:R-:W-:Y:S02]  /*0280*/  LOP3.LUT R5, R0.reuse, 0x1f, RZ, 0xc0, !PT ;  /* 0x0000001f00057812 */ /* 0x040fe400078ec0ff */
[----:B------:R-:W-:Y:S01]  /*0290*/  LOP3.LUT R10, R0, 0x1, RZ, 0xc0, !PT ;  /* 0x00000001000a7812 */ /* 0x000fe200078ec0ff */
[----:B--2---:R-:W-:Y:S01]  /*02a0*/  FADD R11, R12, R11 ;  /* 0x0000000b0c0b7221 */ /* 0x004fe20000000000 */
[----:B------:R-:W1:Y:S01]  /*02b0*/  SHFL.BFLY PT, R7, R6, 0x4, 0x1f ;  /* 0x0c801f0006077f89 */ /* 0x000e6200000e0000 */
[----:B------:R-:W-:-:S02]  /*02c0*/  ISETP.GE.U32.AND P0, PT, R5, 0x4, PT ;  /* 0x000000040500780c */ /* 0x000fc40003f06070 */
[----:B------:R-:W-:Y:S01]  /*02d0*/  LOP3.LUT R5, R8, R9, RZ, 0xfc, !PT ;  /* 0x0000000908057212 */ /* 0x000fe200078efcff */
[----:B------:R-:W2:Y:S01]  /*02e0*/  SHFL.BFLY PT, R14, R11, 0x4, 0x1f ;  /* 0x0c801f000b0e7f89 */ /* 0x000ea200000e0000 */
[----:B-1----:R-:W-:Y:S01]  /*02f0*/  FADD R12, R6, R7 ;  /* 0x00000007060c7221 */ /* 0x002fe20000000000 */
[----:B------:R-:W-:Y:S01]  /*0300*/  LEA R6, R0, UR4, 0x2 ;  /* 0x0000000400067c11 */ /* 0x000fe2000f8e10ff */
[----:B--2---:R-:W-:-:S07]  /*0310*/  FADD R14, R11, R14 ;  /* 0x0000000e0b0e7221 */ /* 0x004fce0000000000 */
[----:B------:R-:W-:Y:S01]  /*0320*/  @!P0 STS [R5+UR4], R12 ;  /* 0x0000000c05008988 */ /* 0x000fe20008000804 */
[----:B------:R-:W-:-:S03]  /*0330*/  VIADD R11, R8, UR4 ;  /* 0x00000004080b7c36 */ /* 0x000fc60008000000 */
[----:B------:R1:W-:Y:S01]  /*0340*/  @!P0 STS [R5+UR4+0x8], R14 ;  /* 0x0000080e05008988 */ /* 0x0003e20008000804 */
[----:B------:R-:W-:Y:S01]  /*0350*/  BAR.SYNC.DEFER_BLOCKING 0x0 ;  /* 0x0000000000007b1d */ /* 0x000fe20000010000 */
[----:B------:R-:W-:Y:S01]  /*0360*/  ISETP.NE.U32.AND P0, PT, R10, 0x1, PT ;  /* 0x000000010a00780c */ /* 0x000fe20003f05070 */
[----:B------:R-:W-:Y:S01]  /*0370*/  IMAD R11, R2, -0x4, R11 ;  /* 0xfffffffc020b7824 */ /* 0x000fe200078e020b */
[----:B------:R-:W-:Y:S02]  /*0380*/  SHF.R.U32.HI R2, RZ, 0x3, R0 ;  /* 0x00000003ff027819 */ /* 0x000fe40000011600 */
[C---:B------:R-:W-:Y:S02]  /*0390*/  ISETP.LT.AND P0, PT, R0.reuse, 0x10, P0 ;  /* 0x000000100000780c */ /* 0x040fe40000701270 */
[----:B-1----:R-:W-:Y:S02]  /*03a0*/  LOP3.LUT R5, R0, 0x7, RZ, 0xc0, !PT ;  /* 0x0000000700057812 */ /* 0x002fe400078ec0ff */
[----:B------:R-:W-:-:S02]  /*03b0*/  SGXT.U32 R2, R2, 0x2 ;  /* 0x000000020202781a */ /* 0x000fc40000000000 */
[----:B------:R-:W-:Y:S01]  /*03c0*/  LEA R10, R5, UR4, 0x2 ;  /* 0x00000004050a7c11 */ /* 0x000fe2000f8e10ff */
[----:B------:R-:W1:Y:S04]  /*03d0*/  @!P1 LDS R4, [R6] ;  /* 0x0000000006049984 */ /* 0x000e680000000800 */
[----:B-1----:R-:W1:Y:S02]  /*03e0*/  SHFL.BFLY PT, R7, R4, 0x1, 0x1f ;  /* 0x0c201f0004077f89 */ /* 0x002e6400000e0000 */
[----:B-1----:R-:W-:Y:S02]  /*03f0*/  FADD R7, R4, R7 ;  /* 0x0000000704077221 */ /* 0x002fe40000000000 */
[----:B------:R-:W1:Y:S03]  /*0400*/  LDC.64 R4, c[0x0][0x210] ;  /* 0x00008400ff047b82 */ /* 0x000e660000000a00 */
[----:B------:R-:W-:Y:S05]  /*0410*/  @P0 STS [R6], R7 ;  /* 0x0000000706000388 */ /* 0x000fea0000000800 */
[----:B------:R-:W-:Y:S01]  /*0420*/  BAR.SYNC.DEFER_BLOCKING 0x0 ;  /* 0x0000000000007b1d */ /* 0x000fe20000010000 */
[----:B------:R-:W-:-:S04]  /*0430*/  LOP3.LUT P0, RZ, R9, R2, RZ, 0xfc, !PT ;  /* 0x0000000209ff7212 */ /* 0x000fc8000780fcff */
[C---:B------:R-:W-:Y:S01]  /*0440*/  ISETP.LT.AND P0, PT, R3.reuse, 0x240, !P0 ;  /* 0x000002400300780c */ /* 0x040fe20004701270 */
[----:B-1----:R-:W-:Y:S01]  /*0450*/  IMAD.WIDE R2, R3, 0x4, R4 ;  /* 0x0000000403027825 */ /* 0x002fe200078e0204 */
[----:B------:R-:W-:Y:S04]  /*0460*/  LDS R12, [R8+UR4] ;  /* 0x00000004080c7984 */ /* 0x000fe80008000800 */
[----:B------:R-:W1:Y:S01]  /*0470*/  LDS R13, [R8+UR4+0x8] ;  /* 0x00000804080d7984 */ /* 0x000e620008000800 */
[----:B------:R-:W-:Y:S06]  /*0480*/  BAR.SYNC.DEFER_BLOCKING 0x0 ;  /* 0x0000000000007b1d */ /* 0x000fec0000010000 */
[----:B-1----:R1:W-:Y:S02]  /*0490*/  STS.64 [R11], R12 ;  /* 0x0000000c0b007388 */ /* 0x0023e40000000a00 */
[----:B------:R-:W-:Y:S06]  /*04a0*/  BAR.SYNC.DEFER_BLOCKING 0x0 ;  /* 0x0000000000007b1d */ /* 0x000fec0000010000 */
[----:B------:R-:W2:Y:S02]  /*04b0*/  LDS R10, [R10] ;  /* 0x000000000a0a7984 */ /* 0x000ea40000000800 */
[----:B------:R-:W-:Y:S06]  /*04c0*/  BAR.SYNC.DEFER_BLOCKING 0x0 ;  /* 0x0000000000007b1d */ /* 0x000fec0000010000 */
[----:B-1----:R-:W-:Y:S05]  /*04d0*/  @!P0 EXIT ;  /* 0x000000000000894d */ /* 0x002fea0003800000 */
[----:B--2---:R-:W-:-:S05]  /*04e0*/  FMUL R5, R10, 0.0625 ;  /* 0x3d8000000a057820 */ /* 0x004fca0000400000 */
[----:B------:R-:W-:Y:S01]  /*04f0*/  STG.E desc[UR6][R2.64], R5 ;  /* 0x0000000502007986 */ /* 0x000fe2000c101906 */
[----:B------:R-:W-:Y:S05]  /*0500*/  EXIT ;  /* 0x000000000000794d */ /* 0x000fea0003800000 */
.L_x_0:
[----:B------:R-:W-:-:S00]  /*0510*/  BRA `(.L_x_0) ;  /* 0xfffffffc00fc7947 */ /* 0x000fc0000383ffff */
[----:B------:R-:W-:-:S00]  /*0520*/  NOP ;  /* 0x0000000000007918 */ /* 0x000fc00000000000 */
        /* <DEDUP_REMOVED lines=13> */
.L_x_1:


//--------------------- .nv.shared.triton_per_fused_mean_34 --------------------------
	.section	.nv.shared.triton_per_fused_mean_34,"aw",@nobits
	.sectionflags	@""
	.align	16
	.zero		1024


//--------------------- .nv.constant0.triton_per_fused_mean_34 --------------------------
	.section	.nv.constant0.triton_per_fused_mean_34,"a",@progbits
	.sectionflags	@""
	.align	4
.nv.constant0.triton_per_fused_mean_34:
	.zero		552
